//
// Generated by NVIDIA NVVM Compiler
//
// Compiler Build ID: CL-36424714
// Cuda compilation tools, release 13.0, V13.0.88
// Based on NVVM 20.0.0
//

.version 9.0
.target sm_100
.address_size 64

	// .globl	_Z25boundary_condition_kernelPdll

.visible .entry _Z25boundary_condition_kernelPdll(
	.param .u64 .ptr .align 1 _Z25boundary_condition_kernelPdll_param_0,
	.param .u64 _Z25boundary_condition_kernelPdll_param_1,
	.param .u64 _Z25boundary_condition_kernelPdll_param_2
)
{
	.reg .pred 	%p<3>;
	.reg .b32 	%r<9>;
	.reg .b64 	%rd<26>;
	.reg .b64 	%fd<5>;

	ld.param.u64 	%rd5, [_Z25boundary_condition_kernelPdll_param_0];
	ld.param.u64 	%rd3, [_Z25boundary_condition_kernelPdll_param_1];
	ld.param.u64 	%rd4, [_Z25boundary_condition_kernelPdll_param_2];
	cvta.to.global.u64 	%rd1, %rd5;
	mov.u32 	%r1, %ctaid.x;
	mov.u32 	%r2, %ntid.x;
	mov.u32 	%r3, %tid.x;
	mad.lo.s32 	%r4, %r1, %r2, %r3;
	cvt.s64.s32 	%rd2, %r4;
	setp.le.s64 	%p1, %rd4, %rd2;
	@%p1 bra 	$L__BB0_2;
	cvt.u32.u64 	%r5, %rd2;
	add.s32 	%r6, %r5, 1;
	cvt.s64.s32 	%rd6, %r6;
	add.s64 	%rd7, %rd3, 2;
	mul.lo.s64 	%rd8, %rd7, %rd6;
	shl.b64 	%rd9, %rd8, 3;
	add.s64 	%rd10, %rd1, %rd9;
	ld.global.f64 	%fd1, [%rd10+16];
	st.global.f64 	[%rd10], %fd1;
	shl.b64 	%rd11, %rd3, 3;
	add.s64 	%rd12, %rd10, %rd11;
	ld.global.f64 	%fd2, [%rd12+-8];
	st.global.f64 	[%rd12+8], %fd2;
$L__BB0_2:
	setp.le.s64 	%p2, %rd3, %rd2;
	@%p2 bra 	$L__BB0_4;
	cvt.u32.u64 	%r7, %rd2;
	add.s64 	%rd13, %rd3, 2;
	add.s32 	%r8, %r7, 1;
	cvt.s64.s32 	%rd14, %r8;
	add.s64 	%rd15, %rd3, %rd14;
	shl.b64 	%rd16, %rd15, 3;
	add.s64 	%rd17, %rd1, %rd16;
	ld.global.f64 	%fd3, [%rd17+16];
	shl.b64 	%rd18, %rd2, 3;
	add.s64 	%rd19, %rd1, %rd18;
	st.global.f64 	[%rd19+8], %fd3;
	add.s64 	%rd20, %rd4, -1;
	mul.lo.s64 	%rd21, %rd20, %rd13;
	shl.b64 	%rd22, %rd21, 3;
	add.s64 	%rd23, %rd19, %rd22;
	ld.global.f64 	%fd4, [%rd23+8];
	shl.b64 	%rd24, %rd13, 4;
	add.s64 	%rd25, %rd23, %rd24;
	st.global.f64 	[%rd25+8], %fd4;
$L__BB0_4:
	ret;

}
	// .globl	_Z16time_step_kernelPdS_S_lldddd
.visible .entry _Z16time_step_kernelPdS_S_lldddd(
	.param .u64 .ptr .align 1 _Z16time_step_kernelPdS_S_lldddd_param_0,
	.param .u64 .ptr .align 1 _Z16time_step_kernelPdS_S_lldddd_param_1,
	.param .u64 .ptr .align 1 _Z16time_step_kernelPdS_S_lldddd_param_2,
	.param .u64 _Z16time_step_kernelPdS_S_lldddd_param_3,
	.param .u64 _Z16time_step_kernelPdS_S_lldddd_param_4,
	.param .f64 _Z16time_step_kernelPdS_S_lldddd_param_5,
	.param .f64 _Z16time_step_kernelPdS_S_lldddd_param_6,
	.param .f64 _Z16time_step_kernelPdS_S_lldddd_param_7,
	.param .f64 _Z16time_step_kernelPdS_S_lldddd_param_8
)
{
	.reg .pred 	%p<4>;
	.reg .b32 	%r<12>;
	.reg .b64 	%rd<28>;
	.reg .b64 	%fd<25>;

	ld.param.u64 	%rd6, [_Z16time_step_kernelPdS_S_lldddd_param_3];
	ld.param.u64 	%rd7, [_Z16time_step_kernelPdS_S_lldddd_param_4];
	ld.param.f64 	%fd1, [_Z16time_step_kernelPdS_S_lldddd_param_5];
	ld.param.f64 	%fd4, [_Z16time_step_kernelPdS_S_lldddd_param_8];
	mov.u32 	%r1, %ctaid.y;
	mov.u32 	%r2, %ntid.y;
	mov.u32 	%r3, %tid.y;
	mad.lo.s32 	%r4, %r1, %r2, %r3;
	mov.u32 	%r5, %ctaid.x;
	mov.u32 	%r6, %ntid.x;
	mov.u32 	%r7, %tid.x;
	mad.lo.s32 	%r8, %r5, %r6, %r7;
	cvt.u64.u32 	%rd1, %r4;
	setp.le.s64 	%p1, %rd7, %rd1;
	cvt.s64.s32 	%rd2, %r8;
	setp.le.s64 	%p2, %rd6, %rd2;
	or.pred  	%p3, %p2, %p1;
	@%p3 bra 	$L__BB1_2;
	ld.param.f64 	%fd24, [_Z16time_step_kernelPdS_S_lldddd_param_7];
	ld.param.f64 	%fd23, [_Z16time_step_kernelPdS_S_lldddd_param_6];
	ld.param.u64 	%rd27, [_Z16time_step_kernelPdS_S_lldddd_param_2];
	ld.param.u64 	%rd26, [_Z16time_step_kernelPdS_S_lldddd_param_1];
	ld.param.u64 	%rd25, [_Z16time_step_kernelPdS_S_lldddd_param_0];
	cvt.u32.u64 	%r9, %rd1;
	cvta.to.global.u64 	%rd8, %rd25;
	cvta.to.global.u64 	%rd9, %rd26;
	cvta.to.global.u64 	%rd10, %rd27;
	add.s32 	%r10, %r9, 1;
	cvt.u64.u32 	%rd11, %r10;
	add.s64 	%rd12, %rd6, 2;
	mad.lo.s64 	%rd13, %rd12, %rd11, %rd2;
	shl.b64 	%rd14, %rd13, 3;
	add.s64 	%rd15, %rd8, %rd14;
	ld.global.f64 	%fd5, [%rd15+8];
	add.s64 	%rd16, %rd9, %rd14;
	ld.global.f64 	%fd6, [%rd16+8];
	add.f64 	%fd7, %fd6, %fd6;
	sub.f64 	%fd8, %fd7, %fd5;
	mul.f64 	%fd9, %fd1, %fd1;
	mul.f64 	%fd10, %fd9, %fd23;
	mul.f64 	%fd11, %fd23, %fd10;
	mul.f64 	%fd12, %fd24, %fd4;
	div.rn.f64 	%fd13, %fd11, %fd12;
	mad.lo.s64 	%rd17, %rd12, %rd1, %rd2;
	shl.b64 	%rd18, %rd17, 3;
	add.s64 	%rd19, %rd9, %rd18;
	ld.global.f64 	%fd14, [%rd19+8];
	add.s32 	%r11, %r9, 2;
	cvt.u64.u32 	%rd20, %r11;
	mad.lo.s64 	%rd21, %rd12, %rd20, %rd2;
	shl.b64 	%rd22, %rd21, 3;
	add.s64 	%rd23, %rd9, %rd22;
	ld.global.f64 	%fd15, [%rd23+8];
	add.f64 	%fd16, %fd14, %fd15;
	ld.global.f64 	%fd17, [%rd16];
	add.f64 	%fd18, %fd16, %fd17;
	ld.global.f64 	%fd19, [%rd16+16];
	add.f64 	%fd20, %fd18, %fd19;
	fma.rn.f64 	%fd21, %fd6, 0dC010000000000000, %fd20;
	fma.rn.f64 	%fd22, %fd13, %fd21, %fd8;
	add.s64 	%rd24, %rd10, %rd14;
	st.global.f64 	[%rd24+8], %fd22;
$L__BB1_2:
	ret;

}


// ===== COMPILED SASS (sm_100) =====

	.target	sm_100

	.elftype	@"ET_EXEC"


//--------------------- .note.nv.tkinfo           --------------------------
	.section	.note.nv.tkinfo,"",@"SHT_NOTE"
	.sectionflags	@"SHF_NOTE_NV_TKINFO"
	.tkinfo
        /*0018*/ 	.word	0x00000002
        /*0030*/ 	.string	""
        /*0030*/ 	.string	"ptxas"
        /*0030*/ 	.string	"Cuda compilation tools, release 13.0, V13.0.88"
        /*0030*/ 	.string	"Build cuda_13.0.r13.0/compiler.36424714_0"
        /*0030*/ 	.string	"-arch sm_100 -m 64 "



//--------------------- .note.nv.cuinfo           --------------------------
	.section	.note.nv.cuinfo,"",@"SHT_NOTE"
	.sectionflags	@"SHF_NOTE_NV_CUINFO"
        /*0018*/ 	.short	0x0002
        /*001a*/ 	.short	0x0064
        /*001c*/ 	.short	0x0082
	.zero		2


//--------------------- .nv.info                  --------------------------
	.section	.nv.info,"",@"SHT_CUDA_INFO"
	.align	4


	//----- nvinfo : EIATTR_REGCOUNT
	.align		4
        /*0000*/ 	.byte	0x04, 0x2f
        /*0002*/ 	.short	(.L_1 - .L_0)
	.align		4
.L_0:
        /*0004*/ 	.word	index@(_Z25boundary_condition_kernelPdll)
        /*0008*/ 	.word	0x00000010


	//----- nvinfo : EIATTR_FRAME_SIZE
	.align		4
.L_1:
        /*000c*/ 	.byte	0x04, 0x11
        /*000e*/ 	.short	(.L_3 - .L_2)
	.align		4
.L_2:
        /*0010*/ 	.word	index@(_Z25boundary_condition_kernelPdll)
        /*0014*/ 	.word	0x00000000


	//----- nvinfo : EIATTR_REGCOUNT
	.align		4
.L_3:
        /*0018*/ 	.byte	0x04, 0x2f
        /*001a*/ 	.short	(.L_5 - .L_4)
	.align		4
.L_4:
        /*001c*/ 	.word	index@(_Z16time_step_kernelPdS_S_lldddd)
        /*0020*/ 	.word	0x0000001a


	//----- nvinfo : EIATTR_FRAME_SIZE
	.align		4
.L_5:
        /*0024*/ 	.byte	0x04, 0x11
        /*0026*/ 	.short	(.L_7 - .L_6)
	.align		4
.L_6:
        /*0028*/ 	.word	index@($__internal_0_$__cuda_sm20_div_rn_f64_full)
        /*002c*/ 	.word	0x00000000


	//----- nvinfo : EIATTR_FRAME_SIZE
	.align		4
.L_7:
        /*0030*/ 	.byte	0x04, 0x11
        /*0032*/ 	.short	(.L_9 - .L_8)
	.align		4
.L_8:
        /*0034*/ 	.word	index@(_Z16time_step_kernelPdS_S_lldddd)
        /*0038*/ 	.word	0x00000000


	//----- nvinfo : EIATTR_MIN_STACK_SIZE
	.align		4
.L_9:
        /*003c*/ 	.byte	0x04, 0x12
        /*003e*/ 	.short	(.L_11 - .L_10)
	.align		4
.L_10:
        /*0040*/ 	.word	index@(_Z16time_step_kernelPdS_S_lldddd)
        /*0044*/ 	.word	0x00000000


	//----- nvinfo : EIATTR_MIN_STACK_SIZE
	.align		4
.L_11:
        /*0048*/ 	.byte	0x04, 0x12
        /*004a*/ 	.short	(.L_13 - .L_12)
	.align		4
.L_12:
        /*004c*/ 	.word	index@(_Z25boundary_condition_kernelPdll)
        /*0050*/ 	.word	0x00000000
.L_13:


//--------------------- .nv.compat                --------------------------
	.section	.nv.compat,"",@"SHT_CUDA_COMPAT_INFO"
	.align	4
        /*0000*/ 	.byte	0x02, 0x09, 0x00, 0x00, 0x02, 0x02, 0x01, 0x00, 0x02, 0x05, 0x05, 0x00, 0x03, 0x07, 0x01, 0x01
        /*0010*/ 	.byte	0x02, 0x03, 0x00, 0x00, 0x02, 0x06, 0x01, 0x00, 0x04, 0x0b, 0x08, 0x00, 0x01, 0x00, 0x00, 0x00
        /*0020*/ 	.byte	0x00, 0x00, 0x00, 0x00


//--------------------- .nv.info._Z16time_step_kernelPdS_S_lldddd --------------------------
	.section	.nv.info._Z16time_step_kernelPdS_S_lldddd,"",@"SHT_CUDA_INFO"
	.sectionflags	@""
	.align	4


	//----- nvinfo : EIATTR_CUDA_API_VERSION
	.align		4
        /*0000*/ 	.byte	0x04, 0x37
        /*0002*/ 	.short	(.L_15 - .L_14)
.L_14:
        /*0004*/ 	.word	0x00000082


	//----- nvinfo : EIATTR_KPARAM_INFO
	.align		4
.L_15:
        /*0008*/ 	.byte	0x04, 0x17
        /*000a*/ 	.short	(.L_17 - .L_16)
.L_16:
        /*000c*/ 	.word	0x00000000
        /*0010*/ 	.short	0x0008
        /*0012*/ 	.short	0x0040
        /*0014*/ 	.byte	0x00, 0xf0, 0x21, 0x00


	//----- nvinfo : EIATTR_KPARAM_INFO
	.align		4
.L_17:
        /*0018*/ 	.byte	0x04, 0x17
        /*001a*/ 	.short	(.L_19 - .L_18)
.L_18:
        /*001c*/ 	.word	0x00000000
        /*0020*/ 	.short	0x0007
        /*0022*/ 	.short	0x0038
        /*0024*/ 	.byte	0x00, 0xf0, 0x21, 0x00


	//----- nvinfo : EIATTR_KPARAM_INFO
	.align		4
.L_19:
        /*0028*/ 	.byte	0x04, 0x17
        /*002a*/ 	.short	(.L_21 - .L_20)
.L_20:
        /*002c*/ 	.word	0x00000000
        /*0030*/ 	.short	0x0006
        /*0032*/ 	.short	0x0030
        /*0034*/ 	.byte	0x00, 0xf0, 0x21, 0x00


	//----- nvinfo : EIATTR_KPARAM_INFO
	.align		4
.L_21:
        /*0038*/ 	.byte	0x04, 0x17
        /*003a*/ 	.short	(.L_23 - .L_22)
.L_22:
        /*003c*/ 	.word	0x00000000
        /*0040*/ 	.short	0x0005
        /*0042*/ 	.short	0x0028
        /*0044*/ 	.byte	0x00, 0xf0, 0x21, 0x00


	//----- nvinfo : EIATTR_KPARAM_INFO
	.align		4
.L_23:
        /*0048*/ 	.byte	0x04, 0x17
        /*004a*/ 	.short	(.L_25 - .L_24)
.L_24:
        /*004c*/ 	.word	0x00000000
        /*0050*/ 	.short	0x0004
        /*0052*/ 	.short	0x0020
        /*0054*/ 	.byte	0x00, 0xf0, 0x21, 0x00


	//----- nvinfo : EIATTR_KPARAM_INFO
	.align		4
.L_25:
        /*0058*/ 	.byte	0x04, 0x17
        /*005a*/ 	.short	(.L_27 - .L_26)
.L_26:
        /*005c*/ 	.word	0x00000000
        /*0060*/ 	.short	0x0003
        /*0062*/ 	.short	0x0018
        /*0064*/ 	.byte	0x00, 0xf0, 0x21, 0x00


	//----- nvinfo : EIATTR_KPARAM_INFO
	.align		4
.L_27:
        /*0068*/ 	.byte	0x04, 0x17
        /*006a*/ 	.short	(.L_29 - .L_28)
.L_28:
        /*006c*/ 	.word	0x00000000
        /*0070*/ 	.short	0x0002
        /*0072*/ 	.short	0x0010
        /*0074*/ 	.byte	0x00, 0xf5, 0x21, 0x00


	//----- nvinfo : EIATTR_KPARAM_INFO
	.align		4
.L_29:
        /*0078*/ 	.byte	0x04, 0x17
        /*007a*/ 	.short	(.L_31 - .L_30)
.L_30:
        /*007c*/ 	.word	0x00000000
        /*0080*/ 	.short	0x0001
        /*0082*/ 	.short	0x0008
        /*0084*/ 	.byte	0x00, 0xf5, 0x21, 0x00


	//----- nvinfo : EIATTR_KPARAM_INFO
	.align		4
.L_31:
        /*0088*/ 	.byte	0x04, 0x17
        /*008a*/ 	.short	(.L_33 - .L_32)
.L_32:
        /*008c*/ 	.word	0x00000000
        /*0090*/ 	.short	0x0000
        /*0092*/ 	.short	0x0000
        /*0094*/ 	.byte	0x00, 0xf5, 0x21, 0x00


	//----- nvinfo : EIATTR_SPARSE_MMA_MASK
	.align		4
.L_33:
        /*0098*/ 	.byte	0x03, 0x50
        /*009a*/ 	.short	0x0000


	//----- nvinfo : EIATTR_MAXREG_COUNT
	.align		4
        /*009c*/ 	.byte	0x03, 0x1b
        /*009e*/ 	.short	0x00ff


	//----- nvinfo : EIATTR_MERCURY_ISA_VERSION
	.align		4
        /*00a0*/ 	.byte	0x03, 0x5f
        /*00a2*/ 	.short	0x0101


	//----- nvinfo : EIATTR_VRC_CTA_INIT_COUNT
	.align		4
        /*00a4*/ 	.byte	0x02, 0x4a
	.zero		1
	.zero		1


	//----- nvinfo : EIATTR_EXIT_INSTR_OFFSETS
	.align		4
        /*00a8*/ 	.byte	0x04, 0x1c
        /*00aa*/ 	.short	(.L_35 - .L_34)


	//   ....[0]....
.L_34:
        /*00ac*/ 	.word	0x00000100


	//   ....[1]....
        /*00b0*/ 	.word	0x00000620


	//----- nvinfo : EIATTR_CRS_STACK_SIZE
	.align		4
.L_35:
        /*00b4*/ 	.byte	0x04, 0x1e
        /*00b6*/ 	.short	(.L_37 - .L_36)
.L_36:
        /*00b8*/ 	.word	0x00000000


	//----- nvinfo : EIATTR_CBANK_PARAM_SIZE
	.align		4
.L_37:
        /*00bc*/ 	.byte	0x03, 0x19
        /*00be*/ 	.short	0x0048


	//----- nvinfo : EIATTR_PARAM_CBANK
	.align		4
        /*00c0*/ 	.byte	0x04, 0x0a
        /*00c2*/ 	.short	(.L_39 - .L_38)
	.align		4
.L_38:
        /*00c4*/ 	.word	index@(.nv.constant0._Z16time_step_kernelPdS_S_lldddd)
        /*00c8*/ 	.short	0x0380
        /*00ca*/ 	.short	0x0048


	//----- nvinfo : EIATTR_SW_WAR
	.align		4
.L_39:
        /*00cc*/ 	.byte	0x04, 0x36
        /*00ce*/ 	.short	(.L_41 - .L_40)
.L_40:
        /*00d0*/ 	.word	0x00000008
.L_41:


//--------------------- .nv.info._Z25boundary_condition_kernelPdll --------------------------
	.section	.nv.info._Z25boundary_condition_kernelPdll,"",@"SHT_CUDA_INFO"
	.sectionflags	@""
	.align	4


	//----- nvinfo : EIATTR_CUDA_API_VERSION
	.align		4
        /*0000*/ 	.byte	0x04, 0x37
        /*0002*/ 	.short	(.L_43 - .L_42)
.L_42:
        /*0004*/ 	.word	0x00000082


	//----- nvinfo : EIATTR_KPARAM_INFO
	.align		4
.L_43:
        /*0008*/ 	.byte	0x04, 0x17
        /*000a*/ 	.short	(.L_45 - .L_44)
.L_44:
        /*000c*/ 	.word	0x00000000
        /*0010*/ 	.short	0x0002
        /*0012*/ 	.short	0x0010
        /*0014*/ 	.byte	0x00, 0xf0, 0x21, 0x00


	//----- nvinfo : EIATTR_KPARAM_INFO
	.align		4
.L_45:
        /*0018*/ 	.byte	0x04, 0x17
        /*001a*/ 	.short	(.L_47 - .L_46)
.L_46:
        /*001c*/ 	.word	0x00000000
        /*0020*/ 	.short	0x0001
        /*0022*/ 	.short	0x0008
        /*0024*/ 	.byte	0x00, 0xf0, 0x21, 0x00


	//----- nvinfo : EIATTR_KPARAM_INFO
	.align		4
.L_47:
        /*0028*/ 	.byte	0x04, 0x17
        /*002a*/ 	.short	(.L_49 - .L_48)
.L_48:
        /*002c*/ 	.word	0x00000000
        /*0030*/ 	.short	0x0000
        /*0032*/ 	.short	0x0000
        /*0034*/ 	.byte	0x00, 0xf5, 0x21, 0x00


	//----- nvinfo : EIATTR_SPARSE_MMA_MASK
	.align		4
.L_49:
        /*0038*/ 	.byte	0x03, 0x50
        /*003a*/ 	.short	0x0000


	//----- nvinfo : EIATTR_MAXREG_COUNT
	.align		4
        /*003c*/ 	.byte	0x03, 0x1b
        /*003e*/ 	.short	0x00ff


	//----- nvinfo : EIATTR_MERCURY_ISA_VERSION
	.align		4
        /*0040*/ 	.byte	0x03, 0x5f
        /*0042*/ 	.short	0x0101


	//----- nvinfo : EIATTR_VRC_CTA_INIT_COUNT
	.align		4
        /*0044*/ 	.byte	0x02, 0x4a
	.zero		1
	.zero		1


	//----- nvinfo : EIATTR_EXIT_INSTR_OFFSETS
	.align		4
        /*0048*/ 	.byte	0x04, 0x1c
        /*004a*/ 	.short	(.L_51 - .L_50)


	//   ....[0]....
.L_50:
        /*004c*/ 	.word	0x00000230


	//   ....[1]....
        /*0050*/ 	.word	0x000003c0


	//----- nvinfo : EIATTR_CRS_STACK_SIZE
	.align		4
.L_51:
        /*0054*/ 	.byte	0x04, 0x1e
        /*0056*/ 	.short	(.L_53 - .L_52)
.L_52:
        /*0058*/ 	.word	0x00000000


	//----- nvinfo : EIATTR_CBANK_PARAM_SIZE
	.align		4
.L_53:
        /*005c*/ 	.byte	0x03, 0x19
        /*005e*/ 	.short	0x0018


	//----- nvinfo : EIATTR_PARAM_CBANK
	.align		4
        /*0060*/ 	.byte	0x04, 0x0a
        /*0062*/ 	.short	(.L_55 - .L_54)
	.align		4
.L_54:
        /*0064*/ 	.word	index@(.nv.constant0._Z25boundary_condition_kernelPdll)
        /*0068*/ 	.short	0x0380
        /*006a*/ 	.short	0x0018


	//----- nvinfo : EIATTR_SW_WAR
	.align		4
.L_55:
        /*006c*/ 	.byte	0x04, 0x36
        /*006e*/ 	.short	(.L_57 - .L_56)
.L_56:
        /*0070*/ 	.word	0x00000008
.L_57:


//--------------------- .nv.callgraph             --------------------------
	.section	.nv.callgraph,"",@"SHT_CUDA_CALLGRAPH"
	.align	4
	.sectionentsize	8
	.align		4
        /*0000*/ 	.word	0x00000000
	.align		4
        /*0004*/ 	.word	0xffffffff
	.align		4
        /*0008*/ 	.word	0x00000000
	.align		4
        /*000c*/ 	.word	0xfffffffe
	.align		4
        /*0010*/ 	.word	0x00000000
	.align		4
        /*0014*/ 	.word	0xfffffffd
	.align		4
        /*0018*/ 	.word	0x00000000
	.align		4
        /*001c*/ 	.word	0xfffffffc


//--------------------- .text._Z16time_step_kernelPdS_S_lldddd --------------------------
	.section	.text._Z16time_step_kernelPdS_S_lldddd,"ax",@progbits
	.align	128
        .global         _Z16time_step_kernelPdS_S_lldddd
        .type           _Z16time_step_kernelPdS_S_lldddd,@function
        .size           _Z16time_step_kernelPdS_S_lldddd,(.L_x_10 - _Z16time_step_kernelPdS_S_lldddd)
        .other          _Z16time_step_kernelPdS_S_lldddd,@"STO_CUDA_ENTRY STV_DEFAULT"
_Z16time_step_kernelPdS_S_lldddd:
.text._Z16time_step_kernelPdS_S_lldddd:
[----:B------:R-:W-:Y:S01]  /*0000*/  LDC R1, c[0x0][0x37c] ;  /* 0x0000df00ff017b82 */ /* 0x000fe20000000800 */
[----:B------:R-:W0:Y:S07]  /*0010*/  S2R R0, SR_TID.Y ;  /* 0x0000000000007919 */ /* 0x000e2e0000002200 */
[----:B------:R-:W0:Y:S01]  /*0020*/  S2UR UR4, SR_CTAID.Y ;  /* 0x00000000000479c3 */ /* 0x000e220000002600 */
[----:B------:R-:W1:Y:S01]  /*0030*/  LDCU.64 UR6, c[0x0][0x3a0] ;  /* 0x00007400ff0677ac */ /* 0x000e620008000a00 */
[----:B------:R-:W2:Y:S01]  /*0040*/  S2R R11, SR_TID.X ;  /* 0x00000000000b7919 */ /* 0x000ea20000002100 */
[----:B------:R-:W3:Y:S05]  /*0050*/  LDCU.64 UR14, c[0x0][0x398] ;  /* 0x00007300ff0e77ac */ /* 0x000eea0008000a00 */
[----:B------:R-:W0:Y:S08]  /*0060*/  LDC R13, c[0x0][0x364] ;  /* 0x0000d900ff0d7b82 */ /* 0x000e300000000800 */
[----:B------:R-:W2:Y:S08]  /*0070*/  S2UR UR5, SR_CTAID.X ;  /* 0x00000000000579c3 */ /* 0x000eb00000002500 */
[----:B------:R-:W2:Y:S01]  /*0080*/  LDC R10, c[0x0][0x360] ;  /* 0x0000d800ff0a7b82 */ /* 0x000ea20000000800 */
[----:B0-----:R-:W-:-:S05]  /*0090*/  IMAD R13, R13, UR4, R0 ;  /* 0x000000040d0d7c24 */ /* 0x001fca000f8e0200 */
[----:B-1----:R-:W-:-:S04]  /*00a0*/  ISETP.GE.U32.AND P0, PT, R13, UR6, PT ;  /* 0x000000060d007c0c */ /* 0x002fc8000bf06070 */
[----:B------:R-:W-:Y:S01]  /*00b0*/  ISETP.GE.AND.EX P0, PT, RZ, UR7, PT, P0 ;  /* 0x00000007ff007c0c */ /* 0x000fe2000bf06300 */
[----:B--2---:R-:W-:-:S05]  /*00c0*/  IMAD R10, R10, UR5, R11 ;  /* 0x000000050a0a7c24 */ /* 0x004fca000f8e020b */
[----:B---3--:R-:W-:Y:S02]  /*00d0*/  ISETP.GE.U32.AND P1, PT, R10, UR14, PT ;  /* 0x0000000e0a007c0c */ /* 0x008fe4000bf26070 */
[----:B------:R-:W-:-:S04]  /*00e0*/  SHF.R.S32.HI R11, RZ, 0x1f, R10 ;  /* 0x0000001fff0b7819 */ /* 0x000fc8000001140a */
[----:B------:R-:W-:-:S13]  /*00f0*/  ISETP.GE.OR.EX P0, PT, R11, UR15, P0, P1 ;  /* 0x0000000f0b007c0c */ /* 0x000fda0008706710 */
[----:B------:R-:W-:Y:S05]  /*0100*/  @P0 EXIT ;  /* 0x000000000000094d */ /* 0x000fea0003800000 */
[----:B------:R-:W-:Y:S01]  /*0110*/  UIADD3 UR14, UP0, UPT, UR14, 0x2, URZ ;  /* 0x000000020e0e7890 */ /* 0x000fe2000ff1e0ff */
[----:B------:R-:W-:Y:S01]  /*0120*/  VIADD R5, R13, 0x1 ;  /* 0x000000010d057836 */ /* 0x000fe20000000000 */
[----:B------:R-:W0:Y:S02]  /*0130*/  LDCU.128 UR4, c[0x0][0x380] ;  /* 0x00007000ff0477ac */ /* 0x000e240008000c00 */
[----:B------:R-:W-:Y:S02]  /*0140*/  UIADD3.X UR15, UPT, UPT, URZ, UR15, URZ, UP0, !UPT ;  /* 0x0000000fff0f7290 */ /* 0x000fe400087fe4ff */
[----:B------:R-:W-:Y:S01]  /*0150*/  IMAD.WIDE.U32 R2, R5, UR14, R10 ;  /* 0x0000000e05027c25 */ /* 0x000fe2000f8e000a */
[----:B------:R-:W1:Y:S03]  /*0160*/  LDCU.64 UR18, c[0x0][0x358] ;  /* 0x00006b00ff1277ac */ /* 0x000e660008000a00 */
[----:B------:R-:W-:-:S02]  /*0170*/  IMAD.SHL.U32 R0, R2, 0x8, RZ ;  /* 0x0000000802007824 */ /* 0x000fc400078e00ff */
[----:B------:R-:W-:-:S04]  /*0180*/  IMAD R5, R5, UR15, RZ ;  /* 0x0000000f05057c24 */ /* 0x000fc8000f8e02ff */
[----:B------:R-:W-:Y:S01]  /*0190*/  IMAD.IADD R3, R3, 0x1, R5 ;  /* 0x0000000103037824 */ /* 0x000fe200078e0205 */
[----:B0-----:R-:W-:-:S04]  /*01a0*/  IADD3 R6, P0, PT, R0, UR6, RZ ;  /* 0x0000000600067c10 */ /* 0x001fc8000ff1e0ff */
[----:B------:R-:W-:Y:S02]  /*01b0*/  SHF.L.U64.HI R12, R2, 0x3, R3 ;  /* 0x00000003020c7819 */ /* 0x000fe40000010203 */
[----:B------:R-:W0:Y:S02]  /*01c0*/  LDC.64 R2, c[0x0][0x3c0] ;  /* 0x0000f000ff027b82 */ /* 0x000e240000000a00 */
[----:B------:R-:W-:Y:S02]  /*01d0*/  IADD3.X R7, PT, PT, R12, UR7, RZ, P0, !PT ;  /* 0x000000070c077c10 */ /* 0x000fe400087fe4ff */
[----:B------:R-:W-:-:S03]  /*01e0*/  IADD3 R8, P0, PT, R0, UR4, RZ ;  /* 0x0000000400087c10 */ /* 0x000fc6000ff1e0ff */
[----:B-1----:R-:W2:Y:S01]  /*01f0*/  LDG.E.64 R4, desc[UR18][R6.64+0x8] ;  /* 0x0000081206047981 */ /* 0x002ea2000c1e1b00 */
[----:B------:R-:W-:Y:S01]  /*0200*/  IADD3.X R9, PT, PT, R12, UR5, RZ, P0, !PT ;  /* 0x000000050c097c10 */ /* 0x000fe200087fe4ff */
[----:B------:R-:W0:Y:S05]  /*0210*/  LDCU.128 UR4, c[0x0][0x3b0] ;  /* 0x00007600ff0477ac */ /* 0x000e2a0008000c00 */
[----:B------:R-:W3:Y:S01]  /*0220*/  LDG.E.64 R8, desc[UR18][R8.64+0x8] ;  /* 0x0000081208087981 */ /* 0x000ee2000c1e1b00 */
[----:B------:R-:W-:Y:S01]  /*0230*/  IMAD.MOV.U32 R14, RZ, RZ, 0x1 ;  /* 0x00000001ff0e7424 */ /* 0x000fe200078e00ff */
[----:B0-----:R-:W-:-:S10]  /*0240*/  DMUL R2, R2, UR6 ;  /* 0x0000000602027c28 */ /* 0x001fd40008000000 */
[----:B------:R-:W-:Y:S02]  /*0250*/  R2UR UR21, R3 ;  /* 0x00000000031572ca */ /* 0x000fe400000e0000 */
[----:B------:R-:W-:Y:S02]  /*0260*/  R2UR UR20, R2 ;  /* 0x00000000021472ca */ /* 0x000fe400000e0000 */
[----:B------:R-:W0:Y:S09]  /*0270*/  LDC.64 R2, c[0x0][0x3a8] ;  /* 0x0000ea00ff027b82 */ /* 0x000e320000000a00 */
[----:B------:R-:W1:Y:S01]  /*0280*/  MUFU.RCP64H R15, UR21 ;  /* 0x00000015000f7d08 */ /* 0x000e620008001800 */
[----:B------:R-:W-:-:S02]  /*0290*/  IMAD.U32 R17, RZ, RZ, UR21 ;  /* 0x00000015ff117e24 */ /* 0x000fc4000f8e00ff */
[----:B------:R-:W-:Y:S01]  /*02a0*/  IMAD.U32 R16, RZ, RZ, UR20 ;  /* 0x00000014ff107e24 */ /* 0x000fe2000f8e00ff */
[----:B0-----:R-:W-:-:S05]  /*02b0*/  DMUL R2, R2, R2 ;  /* 0x0000000202027228 */ /* 0x001fca0000000000 */
[----:B-1----:R-:W-:-:S03]  /*02c0*/  DFMA R16, R14, -R16, 1 ;  /* 0x3ff000000e10742b */ /* 0x002fc60000000810 */
[----:B------:R-:W-:-:S05]  /*02d0*/  DMUL R2, R2, UR4 ;  /* 0x0000000402027c28 */ /* 0x000fca0008000000 */
[----:B------:R-:W-:-:S08]  /*02e0*/  DFMA R16, R16, R16, R16 ;  /* 0x000000101010722b */ /* 0x000fd00000000010 */
[----:B------:R-:W-:Y:S02]  /*02f0*/  DFMA R16, R14, R16, R14 ;  /* 0x000000100e10722b */ /* 0x000fe4000000000e */
[----:B------:R-:W-:Y:S01]  /*0300*/  DMUL R14, R2, UR4 ;  /* 0x00000004020e7c28 */ /* 0x000fe20008000000 */
[----:B------:R-:W-:Y:S01]  /*0310*/  MOV R2, UR20 ;  /* 0x0000001400027c02 */ /* 0x000fe20008000f00 */
[----:B------:R-:W-:-:S06]  /*0320*/  IMAD.U32 R3, RZ, RZ, UR21 ;  /* 0x00000015ff037e24 */ /* 0x000fcc000f8e00ff */
[----:B------:R-:W-:Y:S02]  /*0330*/  DFMA R2, R16, -R2, 1 ;  /* 0x3ff000001002742b */ /* 0x000fe40000000802 */
[----:B------:R-:W-:Y:S02]  /*0340*/  R2UR UR6, R14 ;  /* 0x000000000e0672ca */ /* 0x000fe400000e0000 */
[----:B------:R-:W-:-:S04]  /*0350*/  R2UR UR7, R15 ;  /* 0x000000000f0772ca */ /* 0x000fc800000e0000 */
[----:B------:R-:W-:Y:S01]  /*0360*/  DFMA R2, R16, R2, R16 ;  /* 0x000000021002722b */ /* 0x000fe20000000010 */
[----:B------:R-:W-:Y:S02]  /*0370*/  IMAD.U32 R16, RZ, RZ, UR20 ;  /* 0x00000014ff107e24 */ /* 0x000fe4000f8e00ff */
[----:B------:R-:W-:-:S06]  /*0380*/  IMAD.U32 R17, RZ, RZ, UR21 ;  /* 0x00000015ff117e24 */ /* 0x000fcc000f8e00ff */
[----:B------:R-:W-:-:S08]  /*0390*/  DMUL R14, R2, UR6 ;  /* 0x00000006020e7c28 */ /* 0x000fd00008000000 */
[----:B------:R-:W-:-:S08]  /*03a0*/  DFMA R16, R14, -R16, UR6 ;  /* 0x000000060e107e2b */ /* 0x000fd00008000810 */
[----:B------:R-:W-:Y:S01]  /*03b0*/  DFMA R2, R2, R16, R14 ;  /* 0x000000100202722b */ /* 0x000fe2000000000e */
[----:B------:R-:W-:-:S05]  /*03c0*/  IMAD.U32 R17, RZ, RZ, UR7 ;  /* 0x00000007ff117e24 */ /* 0x000fca000f8e00ff */
[----:B------:R-:W-:-:S04]  /*03d0*/  FSETP.GEU.AND P1, PT, |R17|, 6.5827683646048100446e-37, PT ;  /* 0x036000001100780b */ /* 0x000fc80003f2e200 */
[----:B------:R-:W-:-:S05]  /*03e0*/  FFMA R16, RZ, UR21, R3 ;  /* 0x00000015ff107c23 */ /* 0x000fca0008000003 */
[----:B------:R-:W-:Y:S01]  /*03f0*/  FSETP.GT.AND P0, PT, |R16|, 1.469367938527859385e-39, PT ;  /* 0x001000001000780b */ /* 0x000fe20003f04200 */
[----:B--2---:R-:W-:-:S08]  /*0400*/  DADD R14, R4, R4 ;  /* 0x00000000040e7229 */ /* 0x004fd00000000004 */
[----:B---3--:R-:W-:-:S04]  /*0410*/  DADD R8, -R8, R14 ;  /* 0x0000000008087229 */ /* 0x008fc8000000010e */
[----:B------:R-:W-:Y:S07]  /*0420*/  @P0 BRA P1, `(.L_x_0) ;  /* 0x0000000000100947 */ /* 0x000fee0000800000 */
[----:B------:R-:W-:-:S07]  /*0430*/  MOV R14, 0x450 ;  /* 0x00000450000e7802 */ /* 0x000fce0000000f00 */
[----:B------:R-:W-:Y:S05]  /*0440*/  CALL.REL.NOINC `($__internal_0_$__cuda_sm20_div_rn_f64_full) ;  /* 0x0000000000787944 */ /* 0x000fea0003c00000 */
[----:B------:R-:W-:Y:S02]  /*0450*/  IMAD.U32 R2, RZ, RZ, UR4 ;  /* 0x00000004ff027e24 */ /* 0x000fe4000f8e00ff */
[----:B------:R-:W-:-:S07]  /*0460*/  IMAD.U32 R3, RZ, RZ, UR5 ;  /* 0x00000005ff037e24 */ /* 0x000fce000f8e00ff */
.L_x_0:
[----:B------:R-:W0:Y:S01]  /*0470*/  LDCU.64 UR4, c[0x0][0x388] ;  /* 0x00007100ff0477ac */ /* 0x000e220008000a00 */
[C---:B------:R-:W-:Y:S01]  /*0480*/  IADD3 R17, PT, PT, R13.reuse, 0x2, RZ ;  /* 0x000000020d117810 */ /* 0x040fe20007ffe0ff */
[----:B------:R-:W-:Y:S02]  /*0490*/  IMAD.MOV.U32 R14, RZ, RZ, R10 ;  /* 0x000000ffff0e7224 */ /* 0x000fe400078e000a */
[----:B------:R-:W-:Y:S02]  /*04a0*/  IMAD.MOV.U32 R15, RZ, RZ, R11 ;  /* 0x000000ffff0f7224 */ /* 0x000fe400078e000b */
[C---:B------:R-:W-:Y:S02]  /*04b0*/  IMAD R19, R13.reuse, UR15, RZ ;  /* 0x0000000f0d137c24 */ /* 0x040fe4000f8e02ff */
[----:B------:R-:W-:-:S04]  /*04c0*/  IMAD.WIDE.U32 R10, R13, UR14, R14 ;  /* 0x0000000e0d0a7c25 */ /* 0x000fc8000f8e000e */
[----:B------:R-:W-:-:S04]  /*04d0*/  IMAD.WIDE.U32 R14, R17, UR14, R14 ;  /* 0x0000000e110e7c25 */ /* 0x000fc8000f8e000e */
[----:B------:R-:W-:Y:S02]  /*04e0*/  IMAD R17, R17, UR15, RZ ;  /* 0x0000000f11117c24 */ /* 0x000fe4000f8e02ff */
[----:B------:R-:W-:Y:S01]  /*04f0*/  IMAD.IADD R13, R11, 0x1, R19 ;  /* 0x000000010b0d7824 */ /* 0x000fe200078e0213 */
[----:B0-----:R-:W-:Y:S01]  /*0500*/  LEA R20, P0, R10, UR4, 0x3 ;  /* 0x000000040a147c11 */ /* 0x001fe2000f8018ff */
[----:B------:R-:W-:Y:S01]  /*0510*/  IMAD.IADD R11, R15, 0x1, R17 ;  /* 0x000000010f0b7824 */ /* 0x000fe200078e0211 */
[----:B------:R-:W-:Y:S01]  /*0520*/  LEA R22, P1, R14, UR4, 0x3 ;  /* 0x000000040e167c11 */ /* 0x000fe2000f8218ff */
[----:B------:R-:W2:Y:S01]  /*0530*/  LDG.E.64 R16, desc[UR18][R6.64] ;  /* 0x0000001206107981 */ /* 0x000ea2000c1e1b00 */
[----:B------:R-:W-:Y:S02]  /*0540*/  LEA.HI.X R21, R10, UR5, R13, 0x3, P0 ;  /* 0x000000050a157c11 */ /* 0x000fe400080f1c0d */
[----:B------:R-:W-:Y:S01]  /*0550*/  LEA.HI.X R23, R14, UR5, R11, 0x3, P1 ;  /* 0x000000050e177c11 */ /* 0x000fe200088f1c0b */
[----:B------:R-:W3:Y:S01]  /*0560*/  LDG.E.64 R18, desc[UR18][R6.64+0x10] ;  /* 0x0000101206127981 */ /* 0x000ee2000c1e1b00 */
[----:B------:R-:W0:Y:S03]  /*0570*/  LDCU.64 UR4, c[0x0][0x390] ;  /* 0x00007200ff0477ac */ /* 0x000e260008000a00 */
[----:B------:R-:W4:Y:S04]  /*0580*/  LDG.E.64 R10, desc[UR18][R20.64+0x8] ;  /* 0x00000812140a7981 */ /* 0x000f28000c1e1b00 */
[----:B------:R-:W4:Y:S02]  /*0590*/  LDG.E.64 R14, desc[UR18][R22.64+0x8] ;  /* 0x00000812160e7981 */ /* 0x000f24000c1e1b00 */
[----:B----4-:R-:W-:-:S08]  /*05a0*/  DADD R10, R10, R14 ;  /* 0x000000000a0a7229 */ /* 0x010fd0000000000e */
[----:B--2---:R-:W-:-:S08]  /*05b0*/  DADD R10, R10, R16 ;  /* 0x000000000a0a7229 */ /* 0x004fd00000000010 */
[----:B---3--:R-:W-:-:S08]  /*05c0*/  DADD R10, R10, R18 ;  /* 0x000000000a0a7229 */ /* 0x008fd00000000012 */
[----:B------:R-:W-:Y:S01]  /*05d0*/  DFMA R10, R4, -4, R10 ;  /* 0xc0100000040a782b */ /* 0x000fe2000000000a */
[----:B0-----:R-:W-:-:S04]  /*05e0*/  IADD3 R4, P0, PT, R0, UR4, RZ ;  /* 0x0000000400047c10 */ /* 0x001fc8000ff1e0ff */
[----:B------:R-:W-:-:S03]  /*05f0*/  IADD3.X R5, PT, PT, R12, UR5, RZ, P0, !PT ;  /* 0x000000050c057c10 */ /* 0x000fc600087fe4ff */
[----:B------:R-:W-:-:S07]  /*0600*/  DFMA R8, R10, R2, R8 ;  /* 0x000000020a08722b */ /* 0x000fce0000000008 */
[----:B------:R-:W-:Y:S01]  /*0610*/  STG.E.64 desc[UR18][R4.64+0x8], R8 ;  /* 0x0000080804007986 */ /* 0x000fe2000c101b12 */
[----:B------:R-:W-:Y:S05]  /*0620*/  EXIT ;  /* 0x000000000000794d */ /* 0x000fea0003800000 */
        .weak           $__internal_0_$__cuda_sm20_div_rn_f64_full
        .type           $__internal_0_$__cuda_sm20_div_rn_f64_full,@function
        .size           $__internal_0_$__cuda_sm20_div_rn_f64_full,(.L_x_10 - $__internal_0_$__cuda_sm20_div_rn_f64_full)
$__internal_0_$__cuda_sm20_div_rn_f64_full:
[----:B------:R-:W-:Y:S01]  /*0630*/  IMAD.U32 R2, RZ, RZ, UR21 ;  /* 0x00000015ff027e24 */ /* 0x000fe2000f8e00ff */
[----:B------:R-:W-:Y:S01]  /*0640*/  UMOV UR8, UR20 ;  /* 0x0000001400087c82 */ /* 0x000fe20008000000 */
[----:B------:R-:W-:Y:S01]  /*0650*/  UMOV UR9, UR21 ;  /* 0x0000001500097c82 */ /* 0x000fe20008000000 */
[----:B------:R-:W-:Y:S01]  /*0660*/  ULOP3.LUT UR10, UR21, 0x800fffff, URZ, 0xc0, !UPT ;  /* 0x800fffff150a7892 */ /* 0x000fe2000f8ec0ff */
[----:B------:R-:W-:Y:S01]  /*0670*/  IMAD.U32 R3, RZ, RZ, UR9 ;  /* 0x00000009ff037e24 */ /* 0x000fe2000f8e00ff */
[----:B------:R-:W-:Y:S01]  /*0680*/  FSETP.GEU.AND P0, PT, |R2|, 1.469367938527859385e-39, PT ;  /* 0x001000000200780b */ /* 0x000fe20003f0e200 */
[----:B------:R-:W-:Y:S01]  /*0690*/  ULOP3.LUT UR4, UR21, 0x7ff00000, URZ, 0xc0, !UPT ;  /* 0x7ff0000015047892 */ /* 0x000fe2000f8ec0ff */
[----:B------:R-:W-:Y:S01]  /*06a0*/  MOV R2, UR8 ;  /* 0x0000000800027c02 */ /* 0x000fe20008000f00 */
[----:B------:R-:W-:Y:S02]  /*06b0*/  ULOP3.LUT UR11, UR10, 0x3ff00000, URZ, 0xfc, !UPT ;  /* 0x3ff000000a0b7892 */ /* 0x000fe4000f8efcff */
[----:B------:R-:W-:Y:S01]  /*06c0*/  ULOP3.LUT UR5, UR7, 0x7ff00000, URZ, 0xc0, !UPT ;  /* 0x7ff0000007057892 */ /* 0x000fe2000f8ec0ff */
[----:B------:R-:W-:Y:S01]  /*06d0*/  UMOV UR10, UR20 ;  /* 0x00000014000a7c82 */ /* 0x000fe20008000000 */
[----:B------:R-:W-:-:S02]  /*06e0*/  UMOV UR16, 0x1ca00000 ;  /* 0x1ca0000000107882 */ /* 0x000fc40000000000 */
[----:B------:R-:W-:-:S03]  /*06f0*/  UISETP.GE.U32.AND UP1, UPT, UR5, UR4, UPT ;  /* 0x000000040500728c */ /* 0x000fc6000bf26070 */
[----:B------:R-:W-:Y:S01]  /*0700*/  UMOV UR13, UR5 ;  /* 0x00000005000d7c82 */ /* 0x000fe20008000000 */
[----:B------:R-:W-:Y:S01]  /*0710*/  VOTEU.ANY UP0, P0 ;  /* 0x0000000000ff7886 */ /* 0x000fe20000000100 */
[----:B------:R-:W-:Y:S01]  /*0720*/  PLOP3.LUT P0, PT, PT, PT, UP0, 0x80, 0x8 ;  /* 0x000000000008781c */ /* 0x000fe20003f0f008 */
[----:B------:R-:W-:-:S04]  /*0730*/  USEL UR12, UR16, 0x63400000, !UP1 ;  /* 0x63400000100c7887 */ /* 0x000fc8000c800000 */
[----:B------:R-:W-:-:S08]  /*0740*/  ULOP3.LUT UR12, UR12, 0x800fffff, UR7, 0xf8, !UPT ;  /* 0x800fffff0c0c7892 */ /* 0x000fd0000f8ef807 */
[----:B------:R-:W-:-:S10]  /*0750*/  @!P0 DMUL R2, R2, 8.98846567431157953865e+307 ;  /* 0x7fe0000002028828 */ /* 0x000fd40000000000 */
[----:B------:R-:W-:Y:S02]  /*0760*/  @!P0 R2UR UR23, R3 ;  /* 0x00000000031782ca */ /* 0x000fe400000e0000 */
[----:B------:R-:W-:Y:S01]  /*0770*/  @!P0 R2UR UR22, R2 ;  /* 0x00000000021682ca */ /* 0x000fe200000e0000 */
[----:B------:R-:W-:-:S10]  /*0780*/  IMAD.MOV.U32 R2, RZ, RZ, 0x1 ;  /* 0x00000001ff027424 */ /* 0x000fd400078e00ff */
[----:B------:R-:W-:Y:S02]  /*0790*/  @!UP0 UMOV UR11, UR23 ;  /* 0x00000017000b8c82 */ /* 0x000fe40008000000 */
[----:B------:R-:W0:Y:S01]  /*07a0*/  MUFU.RCP64H R3, UR11 ;  /* 0x0000000b00037d08 */ /* 0x000e220008001800 */
[----:B------:R-:W-:Y:S01]  /*07b0*/  @!UP0 UMOV UR10, UR22 ;  /* 0x00000016000a8c82 */ /* 0x000fe20008000000 */
[----:B------:R-:W-:Y:S01]  /*07c0*/  IMAD.U32 R17, RZ, RZ, UR11 ;  /* 0x0000000bff117e24 */ /* 0x000fe2000f8e00ff */
[----:B------:R-:W-:Y:S01]  /*07d0*/  MOV R19, UR11 ;  /* 0x0000000b00137c02 */ /* 0x000fe20008000f00 */
[----:B------:R-:W-:Y:S02]  /*07e0*/  IMAD.U32 R16, RZ, RZ, UR10 ;  /* 0x0000000aff107e24 */ /* 0x000fe4000f8e00ff */
[----:B------:R-:W-:-:S04]  /*07f0*/  IMAD.U32 R18, RZ, RZ, UR10 ;  /* 0x0000000aff127e24 */ /* 0x000fc8000f8e00ff */
[----:B0-----:R-:W-:-:S08]  /*0800*/  DFMA R16, R2, -R16, 1 ;  /* 0x3ff000000210742b */ /* 0x001fd00000000810 */
[----:B------:R-:W-:-:S08]  /*0810*/  DFMA R16, R16, R16, R16 ;  /* 0x000000101010722b */ /* 0x000fd00000000010 */
[----:B------:R-:W-:Y:S01]  /*0820*/  DFMA R16, R2, R16, R2 ;  /* 0x000000100210722b */ /* 0x000fe20000000002 */
[----:B------:R-:W-:Y:S02]  /*0830*/  IMAD.U32 R2, RZ, RZ, UR7 ;  /* 0x00000007ff027e24 */ /* 0x000fe4000f8e00ff */
[----:B------:R-:W-:Y:S02]  /*0840*/  IMAD.U32 R3, RZ, RZ, UR7 ;  /* 0x00000007ff037e24 */ /* 0x000fe4000f8e00ff */
[----:B------:R-:W-:Y:S01]  /*0850*/  IMAD.U32 R3, RZ, RZ, UR12 ;  /* 0x0000000cff037e24 */ /* 0x000fe2000f8e00ff */
[----:B------:R-:W-:Y:S02]  /*0860*/  FSETP.GEU.AND P0, PT, |R2|, 1.469367938527859385e-39, PT ;  /* 0x001000000200780b */ /* 0x000fe40003f0e200 */
[----:B------:R-:W-:Y:S01]  /*0870*/  DFMA R18, R16, -R18, 1 ;  /* 0x3ff000001012742b */ /* 0x000fe20000000812 */
[----:B------:R-:W-:-:S07]  /*0880*/  IMAD.U32 R2, RZ, RZ, UR6 ;  /* 0x00000006ff027e24 */ /* 0x000fce000f8e00ff */
[----:B------:R-:W-:-:S03]  /*0890*/  DFMA R16, R16, R18, R16 ;  /* 0x000000121010722b */ /* 0x000fc60000000010 */
[----:B------:R-:W-:Y:S08]  /*08a0*/  @P0 BRA `(.L_x_1) ;  /* 0x0000000000340947 */ /* 0x000ff00003800000 */
[----:B------:R-:W-:Y:S01]  /*08b0*/  ULOP3.LUT UR12, UR9, 0x7ff00000, URZ, 0xc0, !UPT ;  /* 0x7ff00000090c7892 */ /* 0x000fe2000f8ec0ff */
[----:B------:R-:W-:-:S03]  /*08c0*/  MOV R18, RZ ;  /* 0x000000ff00127202 */ /* 0x000fc60000000f00 */
[----:B------:R-:W-:-:S04]  /*08d0*/  UISETP.GE.U32.AND UP1, UPT, UR5, UR12, UPT ;  /* 0x0000000c0500728c */ /* 0x000fc8000bf26070 */
[----:B------:R-:W-:-:S04]  /*08e0*/  USEL UR12, UR16, 0x63400000, !UP1 ;  /* 0x63400000100c7887 */ /* 0x000fc8000c800000 */
[----:B------:R-:W-:-:S04]  /*08f0*/  ULOP3.LUT UR12, UR12, 0x80000000, UR7, 0xf8, !UPT ;  /* 0x800000000c0c7892 */ /* 0x000fc8000f8ef807 */
[----:B------:R-:W-:-:S06]  /*0900*/  ULOP3.LUT UR12, UR12, 0x100000, URZ, 0xfc, !UPT ;  /* 0x001000000c0c7892 */ /* 0x000fcc000f8efcff */
[----:B------:R-:W-:-:S06]  /*0910*/  IMAD.U32 R19, RZ, RZ, UR12 ;  /* 0x0000000cff137e24 */ /* 0x000fcc000f8e00ff */
[----:B------:R-:W-:-:S10]  /*0920*/  DFMA R2, R2, 2, -R18 ;  /* 0x400000000202782b */ /* 0x000fd40000000812 */
[----:B------:R-:W-:Y:S02]  /*0930*/  R2UR UR24, R2 ;  /* 0x00000000021872ca */ /* 0x000fe400000e0000 */
[----:B------:R-:W-:-:S11]  /*0940*/  R2UR UR25, R3 ;  /* 0x00000000031972ca */ /* 0x000fd600000e0000 */
[----:B------:R-:W-:Y:S02]  /*0950*/  IMAD.U32 R2, RZ, RZ, UR24 ;  /* 0x00000018ff027e24 */ /* 0x000fe4000f8e00ff */
[----:B------:R-:W-:Y:S01]  /*0960*/  IMAD.U32 R3, RZ, RZ, UR25 ;  /* 0x00000019ff037e24 */ /* 0x000fe2000f8e00ff */
[----:B------:R-:W-:-:S12]  /*0970*/  ULOP3.LUT UR13, UR25, 0x7ff00000, URZ, 0xc0, !UPT ;  /* 0x7ff00000190d7892 */ /* 0x000fd8000f8ec0ff */
.L_x_1:
[----:B------:R-:W-:Y:S01]  /*0980*/  UMOV UR12, UR4 ;  /* 0x00000004000c7c82 */ /* 0x000fe20008000000 */
[----:B------:R-:W-:Y:S01]  /*0990*/  @!UP0 ULOP3.LUT UR12, UR23, 0x7ff00000, URZ, 0xc0, !UPT ;  /* 0x7ff00000170c8892 */ /* 0x000fe2000f8ec0ff */
[----:B------:R-:W-:Y:S01]  /*09a0*/  DMUL R18, R16, R2 ;  /* 0x0000000210127228 */ /* 0x000fe20000000000 */
[----:B------:R-:W-:Y:S02]  /*09b0*/  UIADD3 UR4, UPT, UPT, UR13, -0x1, URZ ;  /* 0xffffffff0d047890 */ /* 0x000fe4000fffe0ff */
[----:B------:R-:W-:Y:S02]  /*09c0*/  UIADD3 UR17, UPT, UPT, UR12, -0x1, URZ ;  /* 0xffffffff0c117890 */ /* 0x000fe4000fffe0ff */
[----:B------:R-:W-:-:S03]  /*09d0*/  UISETP.GT.U32.AND UP0, UPT, UR4, 0x7feffffe, UPT ;  /* 0x7feffffe0400788c */ /* 0x000fc6000bf04070 */
[----:B------:R-:W-:Y:S01]  /*09e0*/  DFMA R20, R18, -UR10, R2 ;  /* 0x8000000a12147c2b */ /* 0x000fe20008000002 */
[----:B------:R-:W-:-:S07]  /*09f0*/  UISETP.GT.U32.OR UP0, UPT, UR17, 0x7feffffe, UP0 ;  /* 0x7feffffe1100788c */ /* 0x000fce0008704470 */
[----:B------:R-:W-:Y:S02]  /*0a00*/  DFMA R16, R16, R20, R18 ;  /* 0x000000141010722b */ /* 0x000fe40000000012 */
[----:B------:R-:W-:Y:S09]  /*0a10*/  BRA.U UP0, `(.L_x_2) ;  /* 0x0000000100907547 */ /* 0x000ff2000b800000 */
[----:B------:R-:W-:Y:S01]  /*0a20*/  ULOP3.LUT UR4, UR9, 0x7ff00000, URZ, 0xc0, !UPT ;  /* 0x7ff0000009047892 */ /* 0x000fe2000f8ec0ff */
[----:B------:R-:W-:-:S03]  /*0a30*/  IMAD.U32 R15, RZ, RZ, UR5 ;  /* 0x00000005ff0f7e24 */ /* 0x000fc6000f8e00ff */
[----:B------:R-:W-:Y:S02]  /*0a40*/  UISETP.GE.U32.AND UP0, UPT, UR5, UR4, UPT ;  /* 0x000000040500728c */ /* 0x000fe4000bf06070 */
[----:B------:R-:W-:Y:S02]  /*0a50*/  IMAD.U32 R18, RZ, RZ, UR4 ;  /* 0x00000004ff127e24 */ /* 0x000fe4000f8e00ff */
[----:B------:R-:W-:-:S03]  /*0a60*/  USEL UR16, UR16, 0x63400000, !UP0 ;  /* 0x6340000010107887 */ /* 0x000fc6000c000000 */
[----:B------:R-:W-:Y:S01]  /*0a70*/  VIADDMNMX R15, R15, -R18, 0xb9600000, !PT ;  /* 0xb96000000f0f7446 */ /* 0x000fe20007800912 */
[----:B------:R-:W-:-:S03]  /*0a80*/  IMAD.MOV.U32 R18, RZ, RZ, RZ ;  /* 0x000000ffff127224 */ /* 0x000fc600078e00ff */
[----:B------:R-:W-:-:S05]  /*0a90*/  VIMNMX R15, PT, PT, R15, 0x46a00000, PT ;  /* 0x46a000000f0f7848 */ /* 0x000fca0003fe0100 */
[----:B------:R-:W-:-:S05]  /*0aa0*/  VIADD R15, R15, -UR16 ;  /* 0x800000100f0f7c36 */ /* 0x000fca0008000000 */
[----:B------:R-:W-:-:S06]  /*0ab0*/  IADD3 R19, PT, PT, R15, 0x7fe00000, RZ ;  /* 0x7fe000000f137810 */ /* 0x000fcc0007ffe0ff */
[----:B------:R-:W-:-:S10]  /*0ac0*/  DMUL R20, R16, R18 ;  /* 0x0000001210147228 */ /* 0x000fd40000000000 */
[----:B------:R-:W-:Y:S02]  /*0ad0*/  R2UR UR5, R21 ;  /* 0x00000000150572ca */ /* 0x000fe400000e0000 */
[----:B------:R-:W-:-:S11]  /*0ae0*/  R2UR UR4, R20 ;  /* 0x00000000140472ca */ /* 0x000fd600000e0000 */
[----:B------:R-:W-:-:S05]  /*0af0*/  IMAD.U32 R20, RZ, RZ, UR5 ;  /* 0x00000005ff147e24 */ /* 0x000fca000f8e00ff */
[----:B------:R-:W-:-:S13]  /*0b00*/  FSETP.GTU.AND P0, PT, |R20|, 1.469367938527859385e-39, PT ;  /* 0x001000001400780b */ /* 0x000fda0003f0c200 */
[----:B------:R-:W-:Y:S05]  /*0b10*/  @P0 BRA `(.L_x_3) ;  /* 0x0000000000b40947 */ /* 0x000fea0003800000 */
[----:B------:R-:W-:Y:S01]  /*0b20*/  DFMA R2, R16, -UR10, R2 ;  /* 0x8000000a10027c2b */ /* 0x000fe20008000002 */
[----:B------:R-:W-:-:S09]  /*0b30*/  IMAD.MOV.U32 R18, RZ, RZ, RZ ;  /* 0x000000ffff127224 */ /* 0x000fd200078e00ff */
[----:B------:R-:W-:Y:S02]  /*0b40*/  R2UR UR11, R3 ;  /* 0x00000000030b72ca */ /* 0x000fe400000e0000 */
[----:B------:R-:W-:-:S11]  /*0b50*/  R2UR UR10, R2 ;  /* 0x00000000020a72ca */ /* 0x000fd600000e0000 */
[----:B------:R-:W-:Y:S01]  /*0b60*/  FSETP.NEU.AND P0, PT, RZ, UR11, PT ;  /* 0x0000000bff007c0b */ /* 0x000fe2000bf0d000 */
[----:B------:R-:W-:-:S06]  /*0b70*/  ULOP3.LUT UR8, UR11, 0x80000000, UR9, 0x48, !UPT ;  /* 0x800000000b087892 */ /* 0x000fcc000f8e4809 */
[----:B------:R-:W-:-:S06]  /*0b80*/  LOP3.LUT R19, R19, UR8, RZ, 0xfc, !PT ;  /* 0x0000000813137c12 */ /* 0x000fcc000f8efcff */
[----:B------:R-:W-:Y:S05]  /*0b90*/  @!P0 BRA `(.L_x_3) ;  /* 0x0000000000948947 */ /* 0x000fea0003800000 */
[----:B------:R-:W-:Y:S01]  /*0ba0*/  IMAD.MOV R3, RZ, RZ, -R15 ;  /* 0x000000ffff037224 */ /* 0x000fe200078e0a0f */
[----:B------:R-:W-:Y:S01]  /*0bb0*/  IADD3 R15, PT, PT, -R15, -0x43300000, RZ ;  /* 0xbcd000000f0f7810 */ /* 0x000fe20007ffe1ff */
[----:B------:R-:W-:-:S06]  /*0bc0*/  IMAD.MOV.U32 R2, RZ, RZ, RZ ;  /* 0x000000ffff027224 */ /* 0x000fcc00078e00ff */
[----:B------:R-:W-:Y:S02]  /*0bd0*/  DFMA R2, -R2, UR4, R16 ;  /* 0x0000000402027c2b */ /* 0x000fe40008000110 */
[----:B------:R-:W-:-:S08]  /*0be0*/  DMUL.RP R16, R16, R18 ;  /* 0x0000001210107228 */ /* 0x000fd00000008000 */
[----:B------:R-:W-:Y:S02]  /*0bf0*/  FSETP.NEU.AND P0, PT, |R3|, R15, PT ;  /* 0x0000000f0300720b */ /* 0x000fe40003f0d200 */
[----:B------:R-:W-:Y:S02]  /*0c00*/  LOP3.LUT R2, R17, UR8, RZ, 0x3c, !PT ;  /* 0x0000000811027c12 */ /* 0x000fe4000f8e3cff */
[----:B------:R-:W-:Y:S02]  /*0c10*/  FSEL R16, R16, UR4, !P0 ;  /* 0x0000000410107c08 */ /* 0x000fe4000c000000 */
[----:B------:R-:W-:Y:S02]  /*0c20*/  FSEL R2, R2, UR5, !P0 ;  /* 0x0000000502027c08 */ /* 0x000fe4000c000000 */
[----:B------:R-:W-:Y:S02]  /*0c30*/  R2UR UR4, R16 ;  /* 0x00000000100472ca */ /* 0x000fe400000e0000 */
[----:B------:R-:W-:Y:S01]  /*0c40*/  R2UR UR5, R2 ;  /* 0x00000000020572ca */ /* 0x000fe200000e0000 */
[----:B------:R-:W-:-:S14]  /*0c50*/  BRA `(.L_x_3) ;  /* 0x0000000000647947 */ /* 0x000fdc0003800000 */
.L_x_2:
[----:B------:R-:W-:Y:S01]  /*0c60*/  MOV R2, UR6 ;  /* 0x0000000600027c02 */ /* 0x000fe20008000f00 */
[----:B------:R-:W-:-:S06]  /*0c70*/  IMAD.U32 R3, RZ, RZ, UR7 ;  /* 0x00000007ff037e24 */ /* 0x000fcc000f8e00ff */
[----:B------:R-:W-:-:S14]  /*0c80*/  DSETP.NAN.AND P0, PT, R2, UR6, PT ;  /* 0x0000000602007e2a */ /* 0x000fdc000bf08000 */
[----:B------:R-:W-:Y:S05]  /*0c90*/  @P0 BRA `(.L_x_4) ;  /* 0x00000000004c0947 */ /* 0x000fea0003800000 */
[----:B------:R-:W-:Y:S02]  /*0ca0*/  IMAD.U32 R2, RZ, RZ, UR8 ;  /* 0x00000008ff027e24 */ /* 0x000fe4000f8e00ff */
[----:B------:R-:W-:-:S06]  /*0cb0*/  IMAD.U32 R3, RZ, RZ, UR9 ;  /* 0x00000009ff037e24 */ /* 0x000fcc000f8e00ff */
[----:B------:R-:W-:-:S14]  /*0cc0*/  DSETP.NAN.AND P0, PT, R2, UR8, PT ;  /* 0x0000000802007e2a */ /* 0x000fdc000bf08000 */
[----:B------:R-:W-:Y:S05]  /*0cd0*/  @P0 BRA `(.L_x_5) ;  /* 0x0000000000300947 */ /* 0x000fea0003800000 */
[----:B------:R-:W-:Y:S01]  /*0ce0*/  UISETP.NE.AND UP0, UPT, UR13, UR12, UPT ;  /* 0x0000000c0d00728c */ /* 0x000fe2000bf05270 */
[----:B------:R-:W-:Y:S01]  /*0cf0*/  UMOV UR4, 0x0 ;  /* 0x0000000000047882 */ /* 0x000fe20000000000 */
[----:B------:R-:W-:-:S07]  /*0d00*/  UMOV UR5, 0xfff80000 ;  /* 0xfff8000000057882 */ /* 0x000fce0000000000 */
[----:B------:R-:W-:Y:S05]  /*0d10*/  BRA.U !UP0, `(.L_x_3) ;  /* 0x0000000108347547 */ /* 0x000fea000b800000 */
[----:B------:R-:W-:Y:S02]  /*0d20*/  UISETP.NE.AND UP0, UPT, UR13, 0x7ff00000, UPT ;  /* 0x7ff000000d00788c */ /* 0x000fe4000bf05270 */
[----:B------:R-:W-:Y:S02]  /*0d30*/  ULOP3.LUT UR5, UR7, 0x80000000, UR9, 0x48, !UPT ;  /* 0x8000000007057892 */ /* 0x000fe4000f8e4809 */
[----:B------:R-:W-:-:S11]  /*0d40*/  UISETP.EQ.OR UP0, UPT, UR12, URZ, !UP0 ;  /* 0x000000ff0c00728c */ /* 0x000fd6000c702670 */
[----:B------:R-:W-:Y:S01]  /*0d50*/  @UP0 ULOP3.LUT UR8, UR5, 0x7ff00000, URZ, 0xfc, !UPT ;  /* 0x7ff0000005080892 */ /* 0x000fe2000f8efcff */
[----:B------:R-:W-:Y:S01]  /*0d60*/  @!UP0 UMOV UR4, URZ ;  /* 0x000000ff00048c82 */ /* 0x000fe20008000000 */
[----:B------:R-:W-:-:S05]  /*0d70*/  @UP0 UMOV UR4, URZ ;  /* 0x000000ff00040c82 */ /* 0x000fca0008000000 */
[----:B------:R-:W-:Y:S01]  /*0d80*/  @UP0 UMOV UR5, UR8 ;  /* 0x0000000800050c82 */ /* 0x000fe20008000000 */
[----:B------:R-:W-:Y:S05]  /*0d90*/  BRA `(.L_x_3) ;  /* 0x0000000000147947 */ /* 0x000fea0003800000 */
.L_x_5:
[----:B------:R-:W-:Y:S01]  /*0da0*/  ULOP3.LUT UR5, UR9, 0x80000, URZ, 0xfc, !UPT ;  /* 0x0008000009057892 */ /* 0x000fe2000f8efcff */
[----:B------:R-:W-:Y:S01]  /*0db0*/  UMOV UR4, UR8 ;  /* 0x0000000800047c82 */ /* 0x000fe20008000000 */
[----:B------:R-:W-:Y:S10]  /*0dc0*/  BRA `(.L_x_3) ;  /* 0x0000000000087947 */ /* 0x000ff40003800000 */
.L_x_4:
[----:B------:R-:W-:Y:S01]  /*0dd0*/  ULOP3.LUT UR5, UR7, 0x80000, URZ, 0xfc, !UPT ;  /* 0x0008000007057892 */ /* 0x000fe2000f8efcff */
[----:B------:R-:W-:-:S11]  /*0de0*/  UMOV UR4, UR6 ;  /* 0x0000000600047c82 */ /* 0x000fd60008000000 */
.L_x_3:
[----:B------:R-:W-:-:S04]  /*0df0*/  IMAD.MOV.U32 R15, RZ, RZ, 0x0 ;  /* 0x00000000ff0f7424 */ /* 0x000fc800078e00ff */
[----:B------:R-:W-:Y:S05]  /*0e00*/  RET.REL.NODEC R14 `(_Z16time_step_kernelPdS_S_lldddd) ;  /* 0xfffffff00e7c7950 */ /* 0x000fea0003c3ffff */
.L_x_6:
[----:B------:R-:W-:-:S00]  /*0e10*/  BRA `(.L_x_6) ;  /* 0xfffffffc00fc7947 */ /* 0x000fc0000383ffff */
[----:B------:R-:W-:-:S00]  /*0e20*/  NOP ;  /* 0x0000000000007918 */ /* 0x000fc00000000000 */
        /* <DEDUP_REMOVED lines=13> */
.L_x_10:


//--------------------- .text._Z25boundary_condition_kernelPdll --------------------------
	.section	.text._Z25boundary_condition_kernelPdll,"ax",@progbits
	.align	128
        .global         _Z25boundary_condition_kernelPdll
        .type           _Z25boundary_condition_kernelPdll,@function
        .size           _Z25boundary_condition_kernelPdll,(.L_x_12 - _Z25boundary_condition_kernelPdll)
        .other          _Z25boundary_condition_kernelPdll,@"STO_CUDA_ENTRY STV_DEFAULT"
_Z25boundary_condition_kernelPdll:
.text._Z25boundary_condition_kernelPdll:
[----:B------:R-:W-:Y:S01]  /*0000*/  LDC R1, c[0x0][0x37c] ;  /* 0x0000df00ff017b82 */ /* 0x000fe20000000800 */
[----:B------:R-:W0:Y:S07]  /*0010*/  S2R R0, SR_TID.X ;  /* 0x0000000000007919 */ /* 0x000e2e0000002100 */
[----:B------:R-:W0:Y:S01]  /*0020*/  S2UR UR4, SR_CTAID.X ;  /* 0x00000000000479c3 */ /* 0x000e220000002500 */
[----:B------:R-:W1:Y:S01]  /*0030*/  LDCU.64 UR8, c[0x0][0x390] ;  /* 0x00007200ff0877ac */ /* 0x000e620008000a00 */
[----:B------:R-:W-:Y:S06]  /*0040*/  BSSY.RECONVERGENT B0, `(.L_x_7) ;  /* 0x000001e000007945 */ /* 0x000fec0003800200 */
[----:B------:R-:W0:Y:S08]  /*0050*/  LDC R5, c[0x0][0x360] ;  /* 0x0000d800ff057b82 */ /* 0x000e300000000800 */
[----:B------:R-:W2:Y:S01]  /*0060*/  LDC.64 R2, c[0x0][0x388] ;  /* 0x0000e200ff027b82 */ /* 0x000ea20000000a00 */
[----:B0-----:R-:W-:Y:S01]  /*0070*/  IMAD R5, R5, UR4, R0 ;  /* 0x0000000405057c24 */ /* 0x001fe2000f8e0200 */
[----:B------:R-:W0:Y:S04]  /*0080*/  LDCU.64 UR4, c[0x0][0x358] ;  /* 0x00006b00ff0477ac */ /* 0x000e280008000a00 */
[----:B-1----:R-:W-:-:S02]  /*0090*/  ISETP.GE.U32.AND P0, PT, R5, UR8, PT ;  /* 0x0000000805007c0c */ /* 0x002fc4000bf06070 */
[----:B------:R-:W-:Y:S02]  /*00a0*/  SHF.R.S32.HI R0, RZ, 0x1f, R5 ;  /* 0x0000001fff007819 */ /* 0x000fe40000011405 */
[----:B--2---:R-:W-:Y:S02]  /*00b0*/  ISETP.GE.U32.AND P1, PT, R5, R2, PT ;  /* 0x000000020500720c */ /* 0x004fe40003f26070 */
[C---:B------:R-:W-:Y:S02]  /*00c0*/  ISETP.GE.AND.EX P0, PT, R0.reuse, UR9, PT, P0 ;  /* 0x0000000900007c0c */ /* 0x040fe4000bf06300 */
[----:B------:R-:W-:-:S11]  /*00d0*/  ISETP.GE.AND.EX P1, PT, R0, R3, PT, P1 ;  /* 0x000000030000720c */ /* 0x000fd60003f26310 */
[----:B0-----:R-:W-:Y:S05]  /*00e0*/  @P0 BRA `(.L_x_8) ;  /* 0x00000000004c0947 */ /* 0x001fea0003800000 */
[----:B------:R-:W-:Y:S01]  /*00f0*/  IMAD.MOV.U32 R6, RZ, RZ, 0x2 ;  /* 0x00000002ff067424 */ /* 0x000fe200078e00ff */
[----:B------:R-:W0:Y:S01]  /*0100*/  LDCU.64 UR6, c[0x0][0x380] ;  /* 0x00007000ff0677ac */ /* 0x000e220008000a00 */
[----:B------:R-:W-:Y:S02]  /*0110*/  IMAD.MOV.U32 R7, RZ, RZ, 0x0 ;  /* 0x00000000ff077424 */ /* 0x000fe400078e00ff */
[----:B------:R-:W-:Y:S02]  /*0120*/  VIADD R9, R5, 0x1 ;  /* 0x0000000105097836 */ /* 0x000fe40000000000 */
[----:B------:R-:W-:-:S04]  /*0130*/  IMAD.WIDE.U32 R6, R2, 0x1, R6 ;  /* 0x0000000102067825 */ /* 0x000fc800078e0006 */
[----:B------:R-:W-:Y:S01]  /*0140*/  IMAD.IADD R4, R7, 0x1, R3 ;  /* 0x0000000107047824 */ /* 0x000fe200078e0203 */
[----:B------:R-:W-:-:S03]  /*0150*/  SHF.R.S32.HI R7, RZ, 0x1f, R9 ;  /* 0x0000001fff077819 */ /* 0x000fc60000011409 */
[-C--:B------:R-:W-:Y:S02]  /*0160*/  IMAD R4, R4, R9.reuse, RZ ;  /* 0x0000000904047224 */ /* 0x080fe400078e02ff */
[----:B------:R-:W-:-:S04]  /*0170*/  IMAD.WIDE.U32 R8, R6, R9, RZ ;  /* 0x0000000906087225 */ /* 0x000fc800078e00ff */
[----:B------:R-:W-:Y:S01]  /*0180*/  IMAD R7, R7, R6, R4 ;  /* 0x0000000607077224 */ /* 0x000fe200078e0204 */
[----:B0-----:R-:W-:-:S03]  /*0190*/  LEA R12, P0, R8, UR6, 0x3 ;  /* 0x00000006080c7c11 */ /* 0x001fc6000f8018ff */
[----:B------:R-:W-:-:S05]  /*01a0*/  IMAD.IADD R7, R9, 0x1, R7 ;  /* 0x0000000109077824 */ /* 0x000fca00078e0207 */
[----:B------:R-:W-:-:S05]  /*01b0*/  LEA.HI.X R13, R8, UR7, R7, 0x3, P0 ;  /* 0x00000007080d7c11 */ /* 0x000fca00080f1c07 */
[----:B------:R-:W2:Y:S01]  /*01c0*/  LDG.E.64 R6, desc[UR4][R12.64+0x10] ;  /* 0x000010040c067981 */ /* 0x000ea2000c1e1b00 */
[----:B------:R-:W-:-:S04]  /*01d0*/  LEA R8, P0, R2, R12, 0x3 ;  /* 0x0000000c02087211 */ /* 0x000fc800078018ff */
[----:B------:R-:W-:Y:S01]  /*01e0*/  LEA.HI.X R9, R2, R13, R3, 0x3, P0 ;  /* 0x0000000d02097211 */ /* 0x000fe200000f1c03 */
[----:B--2---:R0:W-:Y:S04]  /*01f0*/  STG.E.64 desc[UR4][R12.64], R6 ;  /* 0x000000060c007986 */ /* 0x0041e8000c101b04 */
[----:B------:R-:W2:Y:S04]  /*0200*/  LDG.E.64 R10, desc[UR4][R8.64+-0x8] ;  /* 0xfffff804080a7981 */ /* 0x000ea8000c1e1b00 */
[----:B--2---:R0:W-:Y:S02]  /*0210*/  STG.E.64 desc[UR4][R8.64+0x8], R10 ;  /* 0x0000080a08007986 */ /* 0x0041e4000c101b04 */
.L_x_8:
[----:B------:R-:W-:Y:S05]  /*0220*/  BSYNC.RECONVERGENT B0 ;  /* 0x0000000000007941 */ /* 0x000fea0003800200 */
.L_x_7:
[----:B------:R-:W-:Y:S05]  /*0230*/  @P1 EXIT ;  /* 0x000000000000194d */ /* 0x000fea0003800000 */
[----:B------:R-:W1:Y:S01]  /*0240*/  LDCU.64 UR10, c[0x0][0x380] ;  /* 0x00007000ff0a77ac */ /* 0x000e620008000a00 */
[----:B0-----:R-:W-:-:S05]  /*0250*/  VIADD R7, R5, 0x1 ;  /* 0x0000000105077836 */ /* 0x001fca0000000000 */
[----:B------:R-:W-:-:S04]  /*0260*/  IADD3 R4, P0, PT, R7, R2, RZ ;  /* 0x0000000207047210 */ /* 0x000fc80007f1e0ff */
[----:B------:R-:W-:Y:S02]  /*0270*/  LEA.HI.X.SX32 R7, R7, R3, 0x1, P0 ;  /* 0x0000000307077211 */ /* 0x000fe400000f0eff */
[----:B-1----:R-:W-:-:S04]  /*0280*/  LEA R6, P0, R4, UR10, 0x3 ;  /* 0x0000000a04067c11 */ /* 0x002fc8000f8018ff */
[----:B------:R-:W-:-:S06]  /*0290*/  LEA.HI.X R7, R4, UR11, R7, 0x3, P0 ;  /* 0x0000000b04077c11 */ /* 0x000fcc00080f1c07 */
[----:B------:R-:W2:Y:S01]  /*02a0*/  LDG.E.64 R6, desc[UR4][R6.64+0x10] ;  /* 0x0000100406067981 */ /* 0x000ea2000c1e1b00 */
[----:B------:R-:W-:Y:S01]  /*02b0*/  UIADD3 UR6, UP0, UPT, UR8, -0x1, URZ ;  /* 0xffffffff08067890 */ /* 0x000fe2000ff1e0ff */
[----:B------:R-:W-:-:S03]  /*02c0*/  IADD3 R11, P0, PT, R2, 0x2, RZ ;  /* 0x00000002020b7810 */ /* 0x000fc60007f1e0ff */
[----:B------:R-:W-:Y:S02]  /*02d0*/  UIADD3.X UR7, UPT, UPT, UR9, -0x1, URZ, UP0, !UPT ;  /* 0xffffffff09077890 */ /* 0x000fe400087fe4ff */
[----:B------:R-:W-:Y:S01]  /*02e0*/  IMAD.X R12, RZ, RZ, R3, P0 ;  /* 0x000000ffff0c7224 */ /* 0x000fe200000e0603 */
[----:B------:R-:W-:Y:S01]  /*02f0*/  LEA R4, P0, R5, UR10, 0x3 ;  /* 0x0000000a05047c11 */ /* 0x000fe2000f8018ff */
[----:B------:R-:W-:-:S03]  /*0300*/  IMAD.WIDE.U32 R2, R11, UR6, RZ ;  /* 0x000000060b027c25 */ /* 0x000fc6000f8e00ff */
[----:B------:R-:W-:Y:S01]  /*0310*/  LEA.HI.X R5, R5, UR11, R0, 0x3, P0 ;  /* 0x0000000b05057c11 */ /* 0x000fe200080f1c00 */
[----:B------:R-:W-:Y:S01]  /*0320*/  IMAD R9, R11, UR7, RZ ;  /* 0x000000070b097c24 */ /* 0x000fe2000f8e02ff */
[----:B------:R-:W-:-:S03]  /*0330*/  LEA R8, P0, R2, R4, 0x3 ;  /* 0x0000000402087211 */ /* 0x000fc600078018ff */
[----:B------:R-:W-:-:S04]  /*0340*/  IMAD R9, R12, UR6, R9 ;  /* 0x000000060c097c24 */ /* 0x000fc8000f8e0209 */
[----:B------:R-:W-:-:S05]  /*0350*/  IMAD.IADD R3, R3, 0x1, R9 ;  /* 0x0000000103037824 */ /* 0x000fca00078e0209 */
[----:B------:R-:W-:Y:S01]  /*0360*/  LEA.HI.X R9, R2, R5, R3, 0x3, P0 ;  /* 0x0000000502097211 */ /* 0x000fe200000f1c03 */
[----:B--2---:R-:W-:Y:S04]  /*0370*/  STG.E.64 desc[UR4][R4.64+0x8], R6 ;  /* 0x0000080604007986 */ /* 0x004fe8000c101b04 */
[----:B------:R-:W2:Y:S01]  /*0380*/  LDG.E.64 R2, desc[UR4][R8.64+0x8] ;  /* 0x0000080408027981 */ /* 0x000ea2000c1e1b00 */
[----:B------:R-:W-:-:S04]  /*0390*/  LEA R10, P0, R11, R8, 0x4 ;  /* 0x000000080b0a7211 */ /* 0x000fc800078020ff */
[----:B------:R-:W-:-:S05]  /*03a0*/  LEA.HI.X R11, R11, R9, R12, 0x4, P0 ;  /* 0x000000090b0b7211 */ /* 0x000fca00000f240c */
[----:B--2---:R-:W-:Y:S01]  /*03b0*/  STG.E.64 desc[UR4][R10.64+0x8], R2 ;  /* 0x000008020a007986 */ /* 0x004fe2000c101b04 */
[----:B------:R-:W-:Y:S05]  /*03c0*/  EXIT ;  /* 0x000000000000794d */ /* 0x000fea0003800000 */
.L_x_9:
        /* <DEDUP_REMOVED lines=11> */
.L_x_12:


//--------------------- .nv.shared.reserved.0     --------------------------
	.section	.nv.shared.reserved.0,"aw",@nobits
	.weak		__nv_reservedSMEM_offset_0_alias
	.size		__nv_reservedSMEM_offset_0_alias, 0, 64
	.other		__nv_reservedSMEM_offset_0_alias,@"STO_CUDA_RESERVED_SHARED STV_DEFAULT"
__nv_reservedSMEM_offset_0_alias:
	.zero		0
	.zero		64


//--------------------- .nv.constant0._Z16time_step_kernelPdS_S_lldddd --------------------------
	.section	.nv.constant0._Z16time_step_kernelPdS_S_lldddd,"a",@progbits
	.sectionflags	@""
	.align	4
.nv.constant0._Z16time_step_kernelPdS_S_lldddd:
	.zero		968


//--------------------- .nv.constant0._Z25boundary_condition_kernelPdll --------------------------
	.section	.nv.constant0._Z25boundary_condition_kernelPdll,"a",@progbits
	.sectionflags	@""
	.align	4
.nv.constant0._Z25boundary_condition_kernelPdll:
	.zero		920


//--------------------- SYMBOLS --------------------------

	.type		.nv.reservedSmem.offset0,@object
	.size		.nv.reservedSmem.offset0,0x4
